//
// Generated by NVIDIA NVVM Compiler
//
// Compiler Build ID: CL-36424714
// Cuda compilation tools, release 13.0, V13.0.88
// Based on NVVM 20.0.0
//

.version 9.0
.target sm_100
.address_size 64

	// .globl	_Z6MatAddPfS_S_

.visible .entry _Z6MatAddPfS_S_(
	.param .u64 .ptr .align 1 _Z6MatAddPfS_S__param_0,
	.param .u64 .ptr .align 1 _Z6MatAddPfS_S__param_1,
	.param .u64 .ptr .align 1 _Z6MatAddPfS_S__param_2
)
{
	.reg .pred 	%p<4>;
	.reg .b32 	%r<12>;
	.reg .b32 	%f<4>;
	.reg .b64 	%rd<11>;

	ld.param.u64 	%rd1, [_Z6MatAddPfS_S__param_0];
	ld.param.u64 	%rd2, [_Z6MatAddPfS_S__param_1];
	ld.param.u64 	%rd3, [_Z6MatAddPfS_S__param_2];
	mov.u32 	%r3, %ctaid.x;
	mov.u32 	%r4, %ntid.x;
	mov.u32 	%r5, %tid.x;
	mad.lo.s32 	%r1, %r3, %r4, %r5;
	mov.u32 	%r6, %ctaid.y;
	mov.u32 	%r7, %ntid.y;
	mov.u32 	%r8, %tid.y;
	mad.lo.s32 	%r9, %r6, %r7, %r8;
	setp.gt.s32 	%p1, %r1, 63;
	setp.gt.u32 	%p2, %r9, 63;
	or.pred  	%p3, %p1, %p2;
	@%p3 bra 	$L__BB0_2;
	cvta.to.global.u64 	%rd4, %rd1;
	cvta.to.global.u64 	%rd5, %rd2;
	cvta.to.global.u64 	%rd6, %rd3;
	shl.b32 	%r10, %r1, 6;
	add.s32 	%r11, %r10, %r9;
	mul.wide.s32 	%rd7, %r11, 4;
	add.s64 	%rd8, %rd4, %rd7;
	ld.global.f32 	%f1, [%rd8];
	add.s64 	%rd9, %rd5, %rd7;
	ld.global.f32 	%f2, [%rd9];
	add.f32 	%f3, %f1, %f2;
	add.s64 	%rd10, %rd6, %rd7;
	st.global.f32 	[%rd10], %f3;
$L__BB0_2:
	ret;

}


// ===== COMPILED SASS (sm_100) =====

	.target	sm_100

	.elftype	@"ET_EXEC"


//--------------------- .note.nv.tkinfo           --------------------------
	.section	.note.nv.tkinfo,"",@"SHT_NOTE"
	.sectionflags	@"SHF_NOTE_NV_TKINFO"
	.tkinfo
        /*0018*/ 	.word	0x00000002
        /*0030*/ 	.string	""
        /*0030*/ 	.string	"ptxas"
        /*0030*/ 	.string	"Cuda compilation tools, release 13.0, V13.0.88"
        /*0030*/ 	.string	"Build cuda_13.0.r13.0/compiler.36424714_0"
        /*0030*/ 	.string	"-arch sm_100 -m 64 "



//--------------------- .note.nv.cuinfo           --------------------------
	.section	.note.nv.cuinfo,"",@"SHT_NOTE"
	.sectionflags	@"SHF_NOTE_NV_CUINFO"
        /*0018*/ 	.short	0x0002
        /*001a*/ 	.short	0x0064
        /*001c*/ 	.short	0x0082
	.zero		2


//--------------------- .nv.info                  --------------------------
	.section	.nv.info,"",@"SHT_CUDA_INFO"
	.align	4


	//----- nvinfo : EIATTR_REGCOUNT
	.align		4
        /*0000*/ 	.byte	0x04, 0x2f
        /*0002*/ 	.short	(.L_1 - .L_0)
	.align		4
.L_0:
        /*0004*/ 	.word	index@(_Z6MatAddPfS_S_)
        /*0008*/ 	.word	0x0000000c


	//----- nvinfo : EIATTR_FRAME_SIZE
	.align		4
.L_1:
        /*000c*/ 	.byte	0x04, 0x11
        /*000e*/ 	.short	(.L_3 - .L_2)
	.align		4
.L_2:
        /*0010*/ 	.word	index@(_Z6MatAddPfS_S_)
        /*0014*/ 	.word	0x00000000


	//----- nvinfo : EIATTR_MIN_STACK_SIZE
	.align		4
.L_3:
        /*0018*/ 	.byte	0x04, 0x12
        /*001a*/ 	.short	(.L_5 - .L_4)
	.align		4
.L_4:
        /*001c*/ 	.word	index@(_Z6MatAddPfS_S_)
        /*0020*/ 	.word	0x00000000
.L_5:


//--------------------- .nv.compat                --------------------------
	.section	.nv.compat,"",@"SHT_CUDA_COMPAT_INFO"
	.align	4
        /*0000*/ 	.byte	0x02, 0x09, 0x00, 0x00, 0x02, 0x02, 0x01, 0x00, 0x02, 0x05, 0x05, 0x00, 0x03, 0x07, 0x01, 0x01
        /*0010*/ 	.byte	0x02, 0x03, 0x00, 0x00, 0x02, 0x06, 0x01, 0x00, 0x04, 0x0b, 0x08, 0x00, 0x09, 0x00, 0x00, 0x00
        /*0020*/ 	.byte	0x00, 0x00, 0x00, 0x00


//--------------------- .nv.info._Z6MatAddPfS_S_  --------------------------
	.section	.nv.info._Z6MatAddPfS_S_,"",@"SHT_CUDA_INFO"
	.sectionflags	@""
	.align	4


	//----- nvinfo : EIATTR_CUDA_API_VERSION
	.align		4
        /*0000*/ 	.byte	0x04, 0x37
        /*0002*/ 	.short	(.L_7 - .L_6)
.L_6:
        /*0004*/ 	.word	0x00000082


	//----- nvinfo : EIATTR_KPARAM_INFO
	.align		4
.L_7:
        /*0008*/ 	.byte	0x04, 0x17
        /*000a*/ 	.short	(.L_9 - .L_8)
.L_8:
        /*000c*/ 	.word	0x00000000
        /*0010*/ 	.short	0x0002
        /*0012*/ 	.short	0x0010
        /*0014*/ 	.byte	0x00, 0xf5, 0x21, 0x00


	//----- nvinfo : EIATTR_KPARAM_INFO
	.align		4
.L_9:
        /*0018*/ 	.byte	0x04, 0x17
        /*001a*/ 	.short	(.L_11 - .L_10)
.L_10:
        /*001c*/ 	.word	0x00000000
        /*0020*/ 	.short	0x0001
        /*0022*/ 	.short	0x0008
        /*0024*/ 	.byte	0x00, 0xf5, 0x21, 0x00


	//----- nvinfo : EIATTR_KPARAM_INFO
	.align		4
.L_11:
        /*0028*/ 	.byte	0x04, 0x17
        /*002a*/ 	.short	(.L_13 - .L_12)
.L_12:
        /*002c*/ 	.word	0x00000000
        /*0030*/ 	.short	0x0000
        /*0032*/ 	.short	0x0000
        /*0034*/ 	.byte	0x00, 0xf5, 0x21, 0x00


	//----- nvinfo : EIATTR_SPARSE_MMA_MASK
	.align		4
.L_13:
        /*0038*/ 	.byte	0x03, 0x50
        /*003a*/ 	.short	0x0000


	//----- nvinfo : EIATTR_MAXREG_COUNT
	.align		4
        /*003c*/ 	.byte	0x03, 0x1b
        /*003e*/ 	.short	0x00ff


	//----- nvinfo : EIATTR_MERCURY_ISA_VERSION
	.align		4
        /*0040*/ 	.byte	0x03, 0x5f
        /*0042*/ 	.short	0x0101


	//----- nvinfo : EIATTR_VRC_CTA_INIT_COUNT
	.align		4
        /*0044*/ 	.byte	0x02, 0x4a
	.zero		1
	.zero		1


	//----- nvinfo : EIATTR_EXIT_INSTR_OFFSETS
	.align		4
        /*0048*/ 	.byte	0x04, 0x1c
        /*004a*/ 	.short	(.L_15 - .L_14)


	//   ....[0]....
.L_14:
        /*004c*/ 	.word	0x000000b0


	//   ....[1]....
        /*0050*/ 	.word	0x00000180


	//----- nvinfo : EIATTR_CBANK_PARAM_SIZE
	.align		4
.L_15:
        /*0054*/ 	.byte	0x03, 0x19
        /*0056*/ 	.short	0x0018


	//----- nvinfo : EIATTR_PARAM_CBANK
	.align		4
        /*0058*/ 	.byte	0x04, 0x0a
        /*005a*/ 	.short	(.L_17 - .L_16)
	.align		4
.L_16:
        /*005c*/ 	.word	index@(.nv.constant0._Z6MatAddPfS_S_)
        /*0060*/ 	.short	0x0380
        /*0062*/ 	.short	0x0018


	//----- nvinfo : EIATTR_SW_WAR
	.align		4
.L_17:
        /*0064*/ 	.byte	0x04, 0x36
        /*0066*/ 	.short	(.L_19 - .L_18)
.L_18:
        /*0068*/ 	.word	0x00000008
.L_19:


//--------------------- .nv.callgraph             --------------------------
	.section	.nv.callgraph,"",@"SHT_CUDA_CALLGRAPH"
	.align	4
	.sectionentsize	8
	.align		4
        /*0000*/ 	.word	0x00000000
	.align		4
        /*0004*/ 	.word	0xffffffff
	.align		4
        /*0008*/ 	.word	0x00000000
	.align		4
        /*000c*/ 	.word	0xfffffffe
	.align		4
        /*0010*/ 	.word	0x00000000
	.align		4
        /*0014*/ 	.word	0xfffffffd
	.align		4
        /*0018*/ 	.word	0x00000000
	.align		4
        /*001c*/ 	.word	0xfffffffc


//--------------------- .text._Z6MatAddPfS_S_     --------------------------
	.section	.text._Z6MatAddPfS_S_,"ax",@progbits
	.align	128
        .global         _Z6MatAddPfS_S_
        .type           _Z6MatAddPfS_S_,@function
        .size           _Z6MatAddPfS_S_,(.L_x_1 - _Z6MatAddPfS_S_)
        .other          _Z6MatAddPfS_S_,@"STO_CUDA_ENTRY STV_DEFAULT"
_Z6MatAddPfS_S_:
.text._Z6MatAddPfS_S_:
[----:B------:R-:W-:Y:S01]  /*0000*/  LDC R1, c[0x0][0x37c] ;  /* 0x0000df00ff017b82 */ /* 0x000fe20000000800 */
[----:B------:R-:W0:Y:S07]  /*0010*/  S2R R2, SR_TID.Y ;  /* 0x0000000000027919 */ /* 0x000e2e0000002200 */
[----:B------:R-:W1:Y:S01]  /*0020*/  LDC R0, c[0x0][0x360] ;  /* 0x0000d800ff007b82 */ /* 0x000e620000000800 */
[----:B------:R-:W1:Y:S07]  /*0030*/  S2R R3, SR_TID.X ;  /* 0x0000000000037919 */ /* 0x000e6e0000002100 */
[----:B------:R-:W0:Y:S08]  /*0040*/  S2UR UR5, SR_CTAID.Y ;  /* 0x00000000000579c3 */ /* 0x000e300000002600 */
[----:B------:R-:W0:Y:S08]  /*0050*/  LDC R7, c[0x0][0x364] ;  /* 0x0000d900ff077b82 */ /* 0x000e300000000800 */
[----:B------:R-:W1:Y:S01]  /*0060*/  S2UR UR4, SR_CTAID.X ;  /* 0x00000000000479c3 */ /* 0x000e620000002500 */
[----:B0-----:R-:W-:-:S05]  /*0070*/  IMAD R7, R7, UR5, R2 ;  /* 0x0000000507077c24 */ /* 0x001fca000f8e0202 */
[----:B------:R-:W-:Y:S01]  /*0080*/  ISETP.GT.U32.AND P0, PT, R7, 0x3f, PT ;  /* 0x0000003f0700780c */ /* 0x000fe20003f04070 */
[----:B-1----:R-:W-:-:S05]  /*0090*/  IMAD R0, R0, UR4, R3 ;  /* 0x0000000400007c24 */ /* 0x002fca000f8e0203 */
[----:B------:R-:W-:-:S13]  /*00a0*/  ISETP.GT.OR P0, PT, R0, 0x3f, P0 ;  /* 0x0000003f0000780c */ /* 0x000fda0000704670 */
[----:B------:R-:W-:Y:S05]  /*00b0*/  @P0 EXIT ;  /* 0x000000000000094d */ /* 0x000fea0003800000 */
[----:B------:R-:W0:Y:S01]  /*00c0*/  LDC.64 R2, c[0x0][0x380] ;  /* 0x0000e000ff027b82 */ /* 0x000e220000000a00 */
[----:B------:R-:W1:Y:S01]  /*00d0*/  LDCU.64 UR4, c[0x0][0x358] ;  /* 0x00006b00ff0477ac */ /* 0x000e620008000a00 */
[----:B------:R-:W-:-:S06]  /*00e0*/  LEA R9, R0, R7, 0x6 ;  /* 0x0000000700097211 */ /* 0x000fcc00078e30ff */
[----:B------:R-:W2:Y:S08]  /*00f0*/  LDC.64 R4, c[0x0][0x388] ;  /* 0x0000e200ff047b82 */ /* 0x000eb00000000a00 */
[----:B------:R-:W3:Y:S01]  /*0100*/  LDC.64 R6, c[0x0][0x390] ;  /* 0x0000e400ff067b82 */ /* 0x000ee20000000a00 */
[----:B0-----:R-:W-:-:S06]  /*0110*/  IMAD.WIDE R2, R9, 0x4, R2 ;  /* 0x0000000409027825 */ /* 0x001fcc00078e0202 */
[----:B-1----:R-:W4:Y:S01]  /*0120*/  LDG.E R2, desc[UR4][R2.64] ;  /* 0x0000000402027981 */ /* 0x002f22000c1e1900 */
[----:B--2---:R-:W-:-:S06]  /*0130*/  IMAD.WIDE R4, R9, 0x4, R4 ;  /* 0x0000000409047825 */ /* 0x004fcc00078e0204 */
[----:B------:R-:W4:Y:S01]  /*0140*/  LDG.E R5, desc[UR4][R4.64] ;  /* 0x0000000404057981 */ /* 0x000f22000c1e1900 */
[----:B---3--:R-:W-:-:S04]  /*0150*/  IMAD.WIDE R6, R9, 0x4, R6 ;  /* 0x0000000409067825 */ /* 0x008fc800078e0206 */
[----:B----4-:R-:W-:-:S05]  /*0160*/  FADD R9, R2, R5 ;  /* 0x0000000502097221 */ /* 0x010fca0000000000 */
[----:B------:R-:W-:Y:S01]  /*0170*/  STG.E desc[UR4][R6.64], R9 ;  /* 0x0000000906007986 */ /* 0x000fe2000c101904 */
[----:B------:R-:W-:Y:S05]  /*0180*/  EXIT ;  /* 0x000000000000794d */ /* 0x000fea0003800000 */
.L_x_0:
[----:B------:R-:W-:-:S00]  /*0190*/  BRA `(.L_x_0) ;  /* 0xfffffffc00fc7947 */ /* 0x000fc0000383ffff */
[----:B------:R-:W-:-:S00]  /*01a0*/  NOP ;  /* 0x0000000000007918 */ /* 0x000fc00000000000 */
        /* <DEDUP_REMOVED lines=13> */
.L_x_1:


//--------------------- .nv.shared.reserved.0     --------------------------
	.section	.nv.shared.reserved.0,"aw",@nobits
	.weak		__nv_reservedSMEM_offset_0_alias
	.size		__nv_reservedSMEM_offset_0_alias, 0, 64
	.other		__nv_reservedSMEM_offset_0_alias,@"STO_CUDA_RESERVED_SHARED STV_DEFAULT"
__nv_reservedSMEM_offset_0_alias:
	.zero		0
	.zero		64


//--------------------- .nv.constant0._Z6MatAddPfS_S_ --------------------------
	.section	.nv.constant0._Z6MatAddPfS_S_,"a",@progbits
	.sectionflags	@""
	.align	4
.nv.constant0._Z6MatAddPfS_S_:
	.zero		920


//--------------------- SYMBOLS --------------------------

	.type		.nv.reservedSmem.offset0,@object
	.size		.nv.reservedSmem.offset0,0x4
